//
// Generated by NVIDIA NVVM Compiler
//
// Compiler Build ID: CL-36424714
// Cuda compilation tools, release 13.0, V13.0.88
// Based on NVVM 20.0.0
//

.version 9.0
.target sm_100
.address_size 64

	// .globl	CudaKernel
.extern .func  (.param .b32 func_retval0) vprintf
(
	.param .b64 vprintf_param_0,
	.param .b64 vprintf_param_1
)
;
.global .align 1 .b8 $str[31] = {104, 101, 108, 108, 111, 32, 119, 111, 114, 108, 100, 32, 102, 114, 111, 109, 32, 99, 117, 100, 97, 32, 60, 37, 100, 44, 37, 100, 62, 10};

.visible .entry CudaKernel()
{
	.local .align 8 .b8 	__local_depot0[8];
	.reg .b64 	%SP;
	.reg .b64 	%SPL;
	.reg .b32 	%r<5>;
	.reg .b64 	%rd<5>;

	mov.u64 	%SPL, __local_depot0;
	cvta.local.u64 	%SP, %SPL;
	add.u64 	%rd1, %SP, 0;
	add.u64 	%rd2, %SPL, 0;
	mov.u32 	%r1, %ctaid.x;
	mov.u32 	%r2, %tid.x;
	st.local.v2.u32 	[%rd2], {%r1, %r2};
	mov.u64 	%rd3, $str;
	cvta.global.u64 	%rd4, %rd3;
	{ // callseq 0, 0
	.param .b64 param0;
	st.param.b64 	[param0], %rd4;
	.param .b64 param1;
	st.param.b64 	[param1], %rd1;
	.param .b32 retval0;
	call.uni (retval0), 
	vprintf, 
	(
	param0, 
	param1
	);
	ld.param.b32 	%r3, [retval0];
	} // callseq 0
	ret;

}


// ===== COMPILED SASS (sm_100) =====

	.target	sm_100

	.elftype	@"ET_EXEC"


//--------------------- .note.nv.tkinfo           --------------------------
	.section	.note.nv.tkinfo,"",@"SHT_NOTE"
	.sectionflags	@"SHF_NOTE_NV_TKINFO"
	.tkinfo
        /*0018*/ 	.word	0x00000002
        /*0030*/ 	.string	""
        /*0030*/ 	.string	"ptxas"
        /*0030*/ 	.string	"Cuda compilation tools, release 13.0, V13.0.88"
        /*0030*/ 	.string	"Build cuda_13.0.r13.0/compiler.36424714_0"
        /*0030*/ 	.string	"-arch sm_100 -m 64 "



//--------------------- .note.nv.cuinfo           --------------------------
	.section	.note.nv.cuinfo,"",@"SHT_NOTE"
	.sectionflags	@"SHF_NOTE_NV_CUINFO"
        /*0018*/ 	.short	0x0002
        /*001a*/ 	.short	0x0064
        /*001c*/ 	.short	0x0082
	.zero		2


//--------------------- .nv.info                  --------------------------
	.section	.nv.info,"",@"SHT_CUDA_INFO"
	.align	4


	//----- nvinfo : EIATTR_REGCOUNT
	.align		4
        /*0000*/ 	.byte	0x04, 0x2f
        /*0002*/ 	.short	(.L_2 - .L_1)
	.align		4
.L_1:
        /*0004*/ 	.word	index@(CudaKernel)
        /*0008*/ 	.word	0x00000018


	//----- nvinfo : EIATTR_FRAME_SIZE
	.align		4
.L_2:
        /*000c*/ 	.byte	0x04, 0x11
        /*000e*/ 	.short	(.L_4 - .L_3)
	.align		4
.L_3:
        /*0010*/ 	.word	index@(CudaKernel)
        /*0014*/ 	.word	0x00000008


	//----- nvinfo : EIATTR_MIN_STACK_SIZE
	.align		4
.L_4:
        /*0018*/ 	.byte	0x04, 0x12
        /*001a*/ 	.short	(.L_6 - .L_5)
	.align		4
.L_5:
        /*001c*/ 	.word	index@(CudaKernel)
        /*0020*/ 	.word	0x00000008
.L_6:


//--------------------- .nv.compat                --------------------------
	.section	.nv.compat,"",@"SHT_CUDA_COMPAT_INFO"
	.align	4
        /*0000*/ 	.byte	0x02, 0x09, 0x00, 0x00, 0x02, 0x02, 0x01, 0x00, 0x02, 0x05, 0x05, 0x00, 0x03, 0x07, 0x01, 0x01
        /*0010*/ 	.byte	0x02, 0x03, 0x00, 0x00, 0x02, 0x06, 0x01, 0x00, 0x04, 0x0b, 0x08, 0x00, 0x09, 0x00, 0x00, 0x00
        /*0020*/ 	.byte	0x00, 0x00, 0x00, 0x00


//--------------------- .nv.info.CudaKernel       --------------------------
	.section	.nv.info.CudaKernel,"",@"SHT_CUDA_INFO"
	.sectionflags	@""
	.align	4


	//----- nvinfo : EIATTR_CUDA_API_VERSION
	.align		4
        /*0000*/ 	.byte	0x04, 0x37
        /*0002*/ 	.short	(.L_8 - .L_7)
.L_7:
        /*0004*/ 	.word	0x00000082


	//----- nvinfo : EIATTR_SPARSE_MMA_MASK
	.align		4
.L_8:
        /*0008*/ 	.byte	0x03, 0x50
        /*000a*/ 	.short	0x0000


	//----- nvinfo : EIATTR_MAXREG_COUNT
	.align		4
        /*000c*/ 	.byte	0x03, 0x1b
        /*000e*/ 	.short	0x00ff


	//----- nvinfo : EIATTR_EXTERNS
	.align		4
        /*0010*/ 	.byte	0x04, 0x0f
        /*0012*/ 	.short	(.L_10 - .L_9)


	//   ....[0]....
	.align		4
.L_9:
        /*0014*/ 	.word	index@(vprintf)


	//----- nvinfo : EIATTR_MERCURY_ISA_VERSION
	.align		4
.L_10:
        /*0018*/ 	.byte	0x03, 0x5f
        /*001a*/ 	.short	0x0101


	//----- nvinfo : EIATTR_VRC_CTA_INIT_COUNT
	.align		4
        /*001c*/ 	.byte	0x02, 0x4a
	.zero		1
	.zero		1


	//----- nvinfo : EIATTR_SYSCALL_OFFSETS
	.align		4
        /*0020*/ 	.byte	0x04, 0x46
        /*0022*/ 	.short	(.L_12 - .L_11)


	//   ....[0]....
.L_11:
        /*0024*/ 	.word	0x000000f0


	//----- nvinfo : EIATTR_EXIT_INSTR_OFFSETS
	.align		4
.L_12:
        /*0028*/ 	.byte	0x04, 0x1c
        /*002a*/ 	.short	(.L_14 - .L_13)


	//   ....[0]....
.L_13:
        /*002c*/ 	.word	0x00000100


	//----- nvinfo : EIATTR_SW_WAR
	.align		4
.L_14:
        /*0030*/ 	.byte	0x04, 0x36
        /*0032*/ 	.short	(.L_16 - .L_15)
.L_15:
        /*0034*/ 	.word	0x00000008
.L_16:


//--------------------- .nv.callgraph             --------------------------
	.section	.nv.callgraph,"",@"SHT_CUDA_CALLGRAPH"
	.align	4
	.sectionentsize	8
	.align		4
        /*0000*/ 	.word	0x00000000
	.align		4
        /*0004*/ 	.word	0xffffffff
	.align		4
        /*0008*/ 	.word	index@(CudaKernel)
	.align		4
        /*000c*/ 	.word	index@(vprintf)
	.align		4
        /*0010*/ 	.word	0x00000000
	.align		4
        /*0014*/ 	.word	0xfffffffe
	.align		4
        /*0018*/ 	.word	0x00000000
	.align		4
        /*001c*/ 	.word	0xfffffffd
	.align		4
        /*0020*/ 	.word	0x00000000
	.align		4
        /*0024*/ 	.word	0xfffffffc


//--------------------- .nv.constant4             --------------------------
	.section	.nv.constant4,"a",@progbits
	.align	8
	.align		8
.nv.constant4:
        /*0000*/ 	.dword	vprintf
	.align		8
        /*0008*/ 	.dword	$str


//--------------------- .text.CudaKernel          --------------------------
	.section	.text.CudaKernel,"ax",@progbits
	.align	128
        .global         CudaKernel
        .type           CudaKernel,@function
        .size           CudaKernel,(.L_x_2 - CudaKernel)
        .other          CudaKernel,@"STO_CUDA_ENTRY STV_DEFAULT"
CudaKernel:
.text.CudaKernel:
[----:B------:R-:W0:Y:S01]  /*0000*/  LDC R1, c[0x0][0x37c] ;  /* 0x0000df00ff017b82 */ /* 0x000e220000000800 */
[----:B------:R-:W1:Y:S01]  /*0010*/  S2R R8, SR_CTAID.X ;  /* 0x0000000000087919 */ /* 0x000e620000002500 */
[----:B0-----:R-:W-:Y:S01]  /*0020*/  VIADD R1, R1, 0xfffffff8 ;  /* 0xfffffff801017836 */ /* 0x001fe20000000000 */
[----:B------:R-:W-:Y:S01]  /*0030*/  MOV R0, 0x0 ;  /* 0x0000000000007802 */ /* 0x000fe20000000f00 */
[----:B------:R-:W0:Y:S01]  /*0040*/  LDCU UR4, c[0x0][0x2f8] ;  /* 0x00005f00ff0477ac */ /* 0x000e220008000800 */
[----:B------:R-:W1:Y:S03]  /*0050*/  S2R R9, SR_TID.X ;  /* 0x0000000000097919 */ /* 0x000e660000002100 */
[----:B------:R2:W3:Y:S01]  /*0060*/  LDC.64 R2, c[0x4][R0] ;  /* 0x0100000000027b82 */ /* 0x0004e20000000a00 */
[----:B------:R-:W4:Y:S01]  /*0070*/  LDCU.64 UR6, c[0x4][0x8] ;  /* 0x01000100ff0677ac */ /* 0x000f220008000a00 */
[----:B------:R-:W5:Y:S01]  /*0080*/  LDCU UR5, c[0x0][0x2fc] ;  /* 0x00005f80ff0577ac */ /* 0x000f620008000800 */
[----:B0-----:R-:W-:Y:S01]  /*0090*/  IADD3 R6, P0, PT, R1, UR4, RZ ;  /* 0x0000000401067c10 */ /* 0x001fe2000ff1e0ff */
[----:B----4-:R-:W-:Y:S01]  /*00a0*/  IMAD.U32 R4, RZ, RZ, UR6 ;  /* 0x00000006ff047e24 */ /* 0x010fe2000f8e00ff */
[----:B------:R-:W-:-:S03]  /*00b0*/  MOV R5, UR7 ;  /* 0x0000000700057c02 */ /* 0x000fc60008000f00 */
[----:B-----5:R-:W-:Y:S01]  /*00c0*/  IMAD.X R7, RZ, RZ, UR5, P0 ;  /* 0x00000005ff077e24 */ /* 0x020fe200080e06ff */
[----:B-1----:R2:W-:Y:S07]  /*00d0*/  STL.64 [R1], R8 ;  /* 0x0000000801007387 */ /* 0x0025ee0000100a00 */
[----:B------:R-:W-:-:S07]  /*00e0*/  LEPC R20, `(.L_x_0) ;  /* 0x000000001014794e */ /* 0x000fce0000000000 */
[----:B--23--:R-:W-:Y:S05]  /*00f0*/  CALL.ABS.NOINC R2 ;  /* 0x0000000002007343 */ /* 0x00cfea0003c00000 */
.L_x_0:
[----:B------:R-:W-:Y:S05]  /*0100*/  EXIT ;  /* 0x000000000000794d */ /* 0x000fea0003800000 */
.L_x_1:
[----:B------:R-:W-:-:S00]  /*0110*/  BRA `(.L_x_1) ;  /* 0xfffffffc00fc7947 */ /* 0x000fc0000383ffff */
[----:B------:R-:W-:-:S00]  /*0120*/  NOP ;  /* 0x0000000000007918 */ /* 0x000fc00000000000 */
        /* <DEDUP_REMOVED lines=13> */
.L_x_2:


//--------------------- .nv.global.init           --------------------------
	.section	.nv.global.init,"aw",@progbits
.nv.global.init:
	.type		$str,@object
	.size		$str,(.L_0 - $str)
$str:
        /*0000*/ 	.byte	0x68, 0x65, 0x6c, 0x6c, 0x6f, 0x20, 0x77, 0x6f, 0x72, 0x6c, 0x64, 0x20, 0x66, 0x72, 0x6f, 0x6d
        /*0010*/ 	.byte	0x20, 0x63, 0x75, 0x64, 0x61, 0x20, 0x3c, 0x25, 0x64, 0x2c, 0x25, 0x64, 0x3e, 0x0a, 0x00
.L_0:


//--------------------- .nv.shared.reserved.0     --------------------------
	.section	.nv.shared.reserved.0,"aw",@nobits
	.weak		__nv_reservedSMEM_offset_0_alias
	.size		__nv_reservedSMEM_offset_0_alias, 0, 64
	.other		__nv_reservedSMEM_offset_0_alias,@"STO_CUDA_RESERVED_SHARED STV_DEFAULT"
__nv_reservedSMEM_offset_0_alias:
	.zero		0
	.zero		64


//--------------------- .nv.constant0.CudaKernel  --------------------------
	.section	.nv.constant0.CudaKernel,"a",@progbits
	.sectionflags	@""
	.align	4
.nv.constant0.CudaKernel:
	.zero		896


//--------------------- SYMBOLS --------------------------

	.type		.nv.reservedSmem.offset0,@object
	.size		.nv.reservedSmem.offset0,0x4
	.type		vprintf,@function
